//
// Generated by NVIDIA NVVM Compiler
//
// Compiler Build ID: CL-36424714
// Cuda compilation tools, release 13.0, V13.0.88
// Based on NVVM 20.0.0
//

.version 9.0
.target sm_100
.address_size 64

	// .globl	_Z9vectorAddPPiS0_i

.visible .entry _Z9vectorAddPPiS0_i(
	.param .u64 .ptr .align 1 _Z9vectorAddPPiS0_i_param_0,
	.param .u64 .ptr .align 1 _Z9vectorAddPPiS0_i_param_1,
	.param .u32 _Z9vectorAddPPiS0_i_param_2
)
{
	.reg .pred 	%p<2>;
	.reg .b32 	%r<10>;
	.reg .b64 	%rd<15>;

	ld.param.u64 	%rd1, [_Z9vectorAddPPiS0_i_param_0];
	ld.param.u64 	%rd2, [_Z9vectorAddPPiS0_i_param_1];
	ld.param.u32 	%r3, [_Z9vectorAddPPiS0_i_param_2];
	mov.u32 	%r4, %ctaid.x;
	mov.u32 	%r5, %ntid.x;
	mov.u32 	%r6, %tid.x;
	mad.lo.s32 	%r1, %r4, %r5, %r6;
	div.s32 	%r2, %r1, %r3;
	setp.ge.s32 	%p1, %r2, %r3;
	@%p1 bra 	$L__BB0_2;
	cvta.to.global.u64 	%rd3, %rd1;
	cvta.to.global.u64 	%rd4, %rd2;
	rem.s32 	%r7, %r1, %r3;
	mul.wide.s32 	%rd5, %r2, 8;
	add.s64 	%rd6, %rd3, %rd5;
	ld.global.u64 	%rd7, [%rd6];
	cvta.to.global.u64 	%rd8, %rd7;
	mul.wide.s32 	%rd9, %r7, 4;
	add.s64 	%rd10, %rd8, %rd9;
	ld.global.u32 	%r8, [%rd10];
	add.s32 	%r9, %r8, 10;
	add.s64 	%rd11, %rd4, %rd5;
	ld.global.u64 	%rd12, [%rd11];
	cvta.to.global.u64 	%rd13, %rd12;
	add.s64 	%rd14, %rd13, %rd9;
	st.global.u32 	[%rd14], %r9;
$L__BB0_2:
	ret;

}


// ===== COMPILED SASS (sm_100) =====

	.target	sm_100

	.elftype	@"ET_EXEC"


//--------------------- .note.nv.tkinfo           --------------------------
	.section	.note.nv.tkinfo,"",@"SHT_NOTE"
	.sectionflags	@"SHF_NOTE_NV_TKINFO"
	.tkinfo
        /*0018*/ 	.word	0x00000002
        /*0030*/ 	.string	""
        /*0030*/ 	.string	"ptxas"
        /*0030*/ 	.string	"Cuda compilation tools, release 13.0, V13.0.88"
        /*0030*/ 	.string	"Build cuda_13.0.r13.0/compiler.36424714_0"
        /*0030*/ 	.string	"-arch sm_100 -m 64 "



//--------------------- .note.nv.cuinfo           --------------------------
	.section	.note.nv.cuinfo,"",@"SHT_NOTE"
	.sectionflags	@"SHF_NOTE_NV_CUINFO"
        /*0018*/ 	.short	0x0002
        /*001a*/ 	.short	0x0064
        /*001c*/ 	.short	0x0082
	.zero		2


//--------------------- .nv.info                  --------------------------
	.section	.nv.info,"",@"SHT_CUDA_INFO"
	.align	4


	//----- nvinfo : EIATTR_REGCOUNT
	.align		4
        /*0000*/ 	.byte	0x04, 0x2f
        /*0002*/ 	.short	(.L_1 - .L_0)
	.align		4
.L_0:
        /*0004*/ 	.word	index@(_Z9vectorAddPPiS0_i)
        /*0008*/ 	.word	0x0000000e


	//----- nvinfo : EIATTR_FRAME_SIZE
	.align		4
.L_1:
        /*000c*/ 	.byte	0x04, 0x11
        /*000e*/ 	.short	(.L_3 - .L_2)
	.align		4
.L_2:
        /*0010*/ 	.word	index@(_Z9vectorAddPPiS0_i)
        /*0014*/ 	.word	0x00000000


	//----- nvinfo : EIATTR_MIN_STACK_SIZE
	.align		4
.L_3:
        /*0018*/ 	.byte	0x04, 0x12
        /*001a*/ 	.short	(.L_5 - .L_4)
	.align		4
.L_4:
        /*001c*/ 	.word	index@(_Z9vectorAddPPiS0_i)
        /*0020*/ 	.word	0x00000000
.L_5:


//--------------------- .nv.compat                --------------------------
	.section	.nv.compat,"",@"SHT_CUDA_COMPAT_INFO"
	.align	4
        /*0000*/ 	.byte	0x02, 0x09, 0x00, 0x00, 0x02, 0x02, 0x01, 0x00, 0x02, 0x05, 0x05, 0x00, 0x03, 0x07, 0x01, 0x01
        /*0010*/ 	.byte	0x02, 0x03, 0x00, 0x00, 0x02, 0x06, 0x01, 0x00, 0x04, 0x0b, 0x08, 0x00, 0x09, 0x00, 0x00, 0x00
        /*0020*/ 	.byte	0x00, 0x00, 0x00, 0x00


//--------------------- .nv.info._Z9vectorAddPPiS0_i --------------------------
	.section	.nv.info._Z9vectorAddPPiS0_i,"",@"SHT_CUDA_INFO"
	.sectionflags	@""
	.align	4


	//----- nvinfo : EIATTR_CUDA_API_VERSION
	.align		4
        /*0000*/ 	.byte	0x04, 0x37
        /*0002*/ 	.short	(.L_7 - .L_6)
.L_6:
        /*0004*/ 	.word	0x00000082


	//----- nvinfo : EIATTR_KPARAM_INFO
	.align		4
.L_7:
        /*0008*/ 	.byte	0x04, 0x17
        /*000a*/ 	.short	(.L_9 - .L_8)
.L_8:
        /*000c*/ 	.word	0x00000000
        /*0010*/ 	.short	0x0002
        /*0012*/ 	.short	0x0010
        /*0014*/ 	.byte	0x00, 0xf0, 0x11, 0x00


	//----- nvinfo : EIATTR_KPARAM_INFO
	.align		4
.L_9:
        /*0018*/ 	.byte	0x04, 0x17
        /*001a*/ 	.short	(.L_11 - .L_10)
.L_10:
        /*001c*/ 	.word	0x00000000
        /*0020*/ 	.short	0x0001
        /*0022*/ 	.short	0x0008
        /*0024*/ 	.byte	0x00, 0xf5, 0x21, 0x00


	//----- nvinfo : EIATTR_KPARAM_INFO
	.align		4
.L_11:
        /*0028*/ 	.byte	0x04, 0x17
        /*002a*/ 	.short	(.L_13 - .L_12)
.L_12:
        /*002c*/ 	.word	0x00000000
        /*0030*/ 	.short	0x0000
        /*0032*/ 	.short	0x0000
        /*0034*/ 	.byte	0x00, 0xf5, 0x21, 0x00


	//----- nvinfo : EIATTR_SPARSE_MMA_MASK
	.align		4
.L_13:
        /*0038*/ 	.byte	0x03, 0x50
        /*003a*/ 	.short	0x0000


	//----- nvinfo : EIATTR_MAXREG_COUNT
	.align		4
        /*003c*/ 	.byte	0x03, 0x1b
        /*003e*/ 	.short	0x00ff


	//----- nvinfo : EIATTR_MERCURY_ISA_VERSION
	.align		4
        /*0040*/ 	.byte	0x03, 0x5f
        /*0042*/ 	.short	0x0101


	//----- nvinfo : EIATTR_VRC_CTA_INIT_COUNT
	.align		4
        /*0044*/ 	.byte	0x02, 0x4a
	.zero		1
	.zero		1


	//----- nvinfo : EIATTR_EXIT_INSTR_OFFSETS
	.align		4
        /*0048*/ 	.byte	0x04, 0x1c
        /*004a*/ 	.short	(.L_15 - .L_14)


	//   ....[0]....
.L_14:
        /*004c*/ 	.word	0x000001f0


	//   ....[1]....
        /*0050*/ 	.word	0x00000320


	//----- nvinfo : EIATTR_CBANK_PARAM_SIZE
	.align		4
.L_15:
        /*0054*/ 	.byte	0x03, 0x19
        /*0056*/ 	.short	0x0014


	//----- nvinfo : EIATTR_PARAM_CBANK
	.align		4
        /*0058*/ 	.byte	0x04, 0x0a
        /*005a*/ 	.short	(.L_17 - .L_16)
	.align		4
.L_16:
        /*005c*/ 	.word	index@(.nv.constant0._Z9vectorAddPPiS0_i)
        /*0060*/ 	.short	0x0380
        /*0062*/ 	.short	0x0014


	//----- nvinfo : EIATTR_SW_WAR
	.align		4
.L_17:
        /*0064*/ 	.byte	0x04, 0x36
        /*0066*/ 	.short	(.L_19 - .L_18)
.L_18:
        /*0068*/ 	.word	0x00000008
.L_19:


//--------------------- .nv.callgraph             --------------------------
	.section	.nv.callgraph,"",@"SHT_CUDA_CALLGRAPH"
	.align	4
	.sectionentsize	8
	.align		4
        /*0000*/ 	.word	0x00000000
	.align		4
        /*0004*/ 	.word	0xffffffff
	.align		4
        /*0008*/ 	.word	0x00000000
	.align		4
        /*000c*/ 	.word	0xfffffffe
	.align		4
        /*0010*/ 	.word	0x00000000
	.align		4
        /*0014*/ 	.word	0xfffffffd
	.align		4
        /*0018*/ 	.word	0x00000000
	.align		4
        /*001c*/ 	.word	0xfffffffc


//--------------------- .text._Z9vectorAddPPiS0_i --------------------------
	.section	.text._Z9vectorAddPPiS0_i,"ax",@progbits
	.align	128
        .global         _Z9vectorAddPPiS0_i
        .type           _Z9vectorAddPPiS0_i,@function
        .size           _Z9vectorAddPPiS0_i,(.L_x_1 - _Z9vectorAddPPiS0_i)
        .other          _Z9vectorAddPPiS0_i,@"STO_CUDA_ENTRY STV_DEFAULT"
_Z9vectorAddPPiS0_i:
.text._Z9vectorAddPPiS0_i:
[----:B------:R-:W-:Y:S08]  /*0000*/  LDC R1, c[0x0][0x37c] ;  /* 0x0000df00ff017b82 */ /* 0x000ff00000000800 */
[----:B------:R-:W0:Y:S01]  /*0010*/  LDC R9, c[0x0][0x390] ;  /* 0x0000e400ff097b82 */ /* 0x000e220000000800 */
[----:B------:R-:W1:Y:S07]  /*0020*/  S2R R7, SR_TID.X ;  /* 0x0000000000077919 */ /* 0x000e6e0000002100 */
[----:B------:R-:W1:Y:S08]  /*0030*/  S2UR UR4, SR_CTAID.X ;  /* 0x00000000000479c3 */ /* 0x000e700000002500 */
[----:B------:R-:W1:Y:S01]  /*0040*/  LDC R4, c[0x0][0x360] ;  /* 0x0000d800ff047b82 */ /* 0x000e620000000800 */
[----:B0-----:R-:W-:-:S02]  /*0050*/  IABS R0, R9 ;  /* 0x0000000900007213 */ /* 0x001fc40000000000 */
[----:B------:R-:W-:Y:S02]  /*0060*/  LOP3.LUT R8, RZ, R9, RZ, 0x33, !PT ;  /* 0x00000009ff087212 */ /* 0x000fe400078e33ff */
[----:B------:R-:W0:Y:S01]  /*0070*/  I2F.RP R5, R0 ;  /* 0x0000000000057306 */ /* 0x000e220000209400 */
[----:B-1----:R-:W-:-:S07]  /*0080*/  IMAD R4, R4, UR4, R7 ;  /* 0x0000000404047c24 */ /* 0x002fce000f8e0207 */
[----:B0-----:R-:W0:Y:S02]  /*0090*/  MUFU.RCP R5, R5 ;  /* 0x0000000500057308 */ /* 0x001e240000001000 */
[----:B0-----:R-:W-:Y:S01]  /*00a0*/  VIADD R2, R5, 0xffffffe ;  /* 0x0ffffffe05027836 */ /* 0x001fe20000000000 */
[----:B------:R-:W-:-:S05]  /*00b0*/  IABS R5, R4 ;  /* 0x0000000400057213 */ /* 0x000fca0000000000 */
[----:B------:R0:W1:Y:S02]  /*00c0*/  F2I.FTZ.U32.TRUNC.NTZ R3, R2 ;  /* 0x0000000200037305 */ /* 0x000064000021f000 */
[----:B0-----:R-:W-:Y:S02]  /*00d0*/  HFMA2 R2, -RZ, RZ, 0, 0 ;  /* 0x00000000ff027431 */ /* 0x001fe400000001ff */
[----:B-1----:R-:W-:-:S04]  /*00e0*/  IMAD.MOV R11, RZ, RZ, -R3 ;  /* 0x000000ffff0b7224 */ /* 0x002fc800078e0a03 */
[----:B------:R-:W-:-:S04]  /*00f0*/  IMAD R7, R11, R0, RZ ;  /* 0x000000000b077224 */ /* 0x000fc800078e02ff */
[----:B------:R-:W-:Y:S01]  /*0100*/  IMAD.HI.U32 R3, R3, R7, R2 ;  /* 0x0000000703037227 */ /* 0x000fe200078e0002 */
[----:B------:R-:W-:-:S04]  /*0110*/  LOP3.LUT R2, R4, R9, RZ, 0x3c, !PT ;  /* 0x0000000904027212 */ /* 0x000fc800078e3cff */
[----:B------:R-:W-:Y:S01]  /*0120*/  ISETP.GE.AND P0, PT, R2, RZ, PT ;  /* 0x000000ff0200720c */ /* 0x000fe20003f06270 */
[----:B------:R-:W-:-:S04]  /*0130*/  IMAD.HI.U32 R3, R3, R5, RZ ;  /* 0x0000000503037227 */ /* 0x000fc800078e00ff */
[----:B------:R-:W-:-:S04]  /*0140*/  IMAD.MOV R6, RZ, RZ, -R3 ;  /* 0x000000ffff067224 */ /* 0x000fc800078e0a03 */
[----:B------:R-:W-:-:S05]  /*0150*/  IMAD R5, R0, R6, R5 ;  /* 0x0000000600057224 */ /* 0x000fca00078e0205 */
[----:B------:R-:W-:-:S13]  /*0160*/  ISETP.GT.U32.AND P2, PT, R0, R5, PT ;  /* 0x000000050000720c */ /* 0x000fda0003f44070 */
[----:B------:R-:W-:Y:S01]  /*0170*/  @!P2 IMAD.IADD R5, R5, 0x1, -R0 ;  /* 0x000000010505a824 */ /* 0x000fe200078e0a00 */
[----:B------:R-:W-:-:S04]  /*0180*/  @!P2 IADD3 R3, PT, PT, R3, 0x1, RZ ;  /* 0x000000010303a810 */ /* 0x000fc80007ffe0ff */
[----:B------:R-:W-:-:S13]  /*0190*/  ISETP.GE.U32.AND P1, PT, R5, R0, PT ;  /* 0x000000000500720c */ /* 0x000fda0003f26070 */
[----:B------:R-:W-:Y:S01]  /*01a0*/  @P1 VIADD R3, R3, 0x1 ;  /* 0x0000000103031836 */ /* 0x000fe20000000000 */
[----:B------:R-:W-:-:S03]  /*01b0*/  ISETP.NE.AND P1, PT, R9, RZ, PT ;  /* 0x000000ff0900720c */ /* 0x000fc60003f25270 */
[----:B------:R-:W-:-:S05]  /*01c0*/  @!P0 IMAD.MOV R3, RZ, RZ, -R3 ;  /* 0x000000ffff038224 */ /* 0x000fca00078e0a03 */
[----:B------:R-:W-:-:S04]  /*01d0*/  SEL R11, R8, R3, !P1 ;  /* 0x00000003080b7207 */ /* 0x000fc80004800000 */
[----:B------:R-:W-:-:S13]  /*01e0*/  ISETP.GE.AND P0, PT, R11, R9, PT ;  /* 0x000000090b00720c */ /* 0x000fda0003f06270 */
[----:B------:R-:W-:Y:S05]  /*01f0*/  @P0 EXIT ;  /* 0x000000000000094d */ /* 0x000fea0003800000 */
[----:B------:R-:W0:Y:S01]  /*0200*/  LDC.64 R2, c[0x0][0x380] ;  /* 0x0000e000ff027b82 */ /* 0x000e220000000a00 */
[----:B------:R-:W1:Y:S07]  /*0210*/  LDCU.64 UR4, c[0x0][0x358] ;  /* 0x00006b00ff0477ac */ /* 0x000e6e0008000a00 */
[----:B------:R-:W2:Y:S01]  /*0220*/  LDC.64 R6, c[0x0][0x388] ;  /* 0x0000e200ff067b82 */ /* 0x000ea20000000a00 */
[----:B0-----:R-:W-:-:S06]  /*0230*/  IMAD.WIDE R2, R11, 0x8, R2 ;  /* 0x000000080b027825 */ /* 0x001fcc00078e0202 */
[----:B-1----:R-:W3:Y:S01]  /*0240*/  LDG.E.64 R2, desc[UR4][R2.64] ;  /* 0x0000000402027981 */ /* 0x002ee2000c1e1b00 */
[----:B------:R-:W-:Y:S01]  /*0250*/  ISETP.GE.AND P2, PT, R4, RZ, PT ;  /* 0x000000ff0400720c */ /* 0x000fe20003f46270 */
[----:B--2---:R-:W-:Y:S01]  /*0260*/  IMAD.WIDE R6, R11, 0x8, R6 ;  /* 0x000000080b067825 */ /* 0x004fe200078e0206 */
[----:B------:R-:W-:Y:S02]  /*0270*/  ISETP.GT.U32.AND P0, PT, R0, R5, PT ;  /* 0x000000050000720c */ /* 0x000fe40003f04070 */
[----:B------:R-:W-:-:S03]  /*0280*/  IADD3 R0, PT, PT, R5, -R0, RZ ;  /* 0x8000000005007210 */ /* 0x000fc60007ffe0ff */
[----:B------:R-:W2:Y:S01]  /*0290*/  LDG.E.64 R6, desc[UR4][R6.64] ;  /* 0x0000000406067981 */ /* 0x000ea2000c1e1b00 */
[----:B------:R-:W-:-:S05]  /*02a0*/  SEL R5, R0, R5, !P0 ;  /* 0x0000000500057207 */ /* 0x000fca0004000000 */
[----:B------:R-:W-:-:S05]  /*02b0*/  @!P2 IMAD.MOV R5, RZ, RZ, -R5 ;  /* 0x000000ffff05a224 */ /* 0x000fca00078e0a05 */
[----:B------:R-:W-:-:S05]  /*02c0*/  SEL R9, R8, R5, !P1 ;  /* 0x0000000508097207 */ /* 0x000fca0004800000 */
[----:B---3--:R-:W-:-:S06]  /*02d0*/  IMAD.WIDE R4, R9, 0x4, R2 ;  /* 0x0000000409047825 */ /* 0x008fcc00078e0202 */
[----:B------:R-:W3:Y:S01]  /*02e0*/  LDG.E R4, desc[UR4][R4.64] ;  /* 0x0000000404047981 */ /* 0x000ee2000c1e1900 */
[----:B--2---:R-:W-:Y:S01]  /*02f0*/  IMAD.WIDE R2, R9, 0x4, R6 ;  /* 0x0000000409027825 */ /* 0x004fe200078e0206 */
[----:B---3--:R-:W-:-:S05]  /*0300*/  IADD3 R9, PT, PT, R4, 0xa, RZ ;  /* 0x0000000a04097810 */ /* 0x008fca0007ffe0ff */
[----:B------:R-:W-:Y:S01]  /*0310*/  STG.E desc[UR4][R2.64], R9 ;  /* 0x0000000902007986 */ /* 0x000fe2000c101904 */
[----:B------:R-:W-:Y:S05]  /*0320*/  EXIT ;  /* 0x000000000000794d */ /* 0x000fea0003800000 */
.L_x_0:
[----:B------:R-:W-:-:S00]  /*0330*/  BRA `(.L_x_0) ;  /* 0xfffffffc00fc7947 */ /* 0x000fc0000383ffff */
[----:B------:R-:W-:-:S00]  /*0340*/  NOP ;  /* 0x0000000000007918 */ /* 0x000fc00000000000 */
        /* <DEDUP_REMOVED lines=11> */
.L_x_1:


//--------------------- .nv.shared.reserved.0     --------------------------
	.section	.nv.shared.reserved.0,"aw",@nobits
	.weak		__nv_reservedSMEM_offset_0_alias
	.size		__nv_reservedSMEM_offset_0_alias, 0, 64
	.other		__nv_reservedSMEM_offset_0_alias,@"STO_CUDA_RESERVED_SHARED STV_DEFAULT"
__nv_reservedSMEM_offset_0_alias:
	.zero		0
	.zero		64


//--------------------- .nv.constant0._Z9vectorAddPPiS0_i --------------------------
	.section	.nv.constant0._Z9vectorAddPPiS0_i,"a",@progbits
	.sectionflags	@""
	.align	4
.nv.constant0._Z9vectorAddPPiS0_i:
	.zero		916


//--------------------- SYMBOLS --------------------------

	.type		.nv.reservedSmem.offset0,@object
	.size		.nv.reservedSmem.offset0,0x4
